//
// Generated by NVIDIA NVVM Compiler
//
// Compiler Build ID: CL-36424714
// Cuda compilation tools, release 13.0, V13.0.88
// Based on NVVM 20.0.0
//

.version 9.0
.target sm_100
.address_size 64

	// .globl	_Z11SobelFilterPiS_

.visible .entry _Z11SobelFilterPiS_(
	.param .u64 .ptr .align 1 _Z11SobelFilterPiS__param_0,
	.param .u64 .ptr .align 1 _Z11SobelFilterPiS__param_1
)
{
	.reg .pred 	%p<2>;
	.reg .b32 	%r<44>;
	.reg .b64 	%rd<16>;
	.reg .b64 	%fd<3>;

	ld.param.u64 	%rd1, [_Z11SobelFilterPiS__param_0];
	ld.param.u64 	%rd2, [_Z11SobelFilterPiS__param_1];
	mov.u32 	%r4, %ctaid.y;
	mov.u32 	%r5, %ntid.y;
	mov.u32 	%r6, %tid.y;
	mad.lo.s32 	%r1, %r4, %r5, %r6;
	mov.u32 	%r7, %ctaid.x;
	mov.u32 	%r8, %ntid.x;
	mov.u32 	%r9, %tid.x;
	mad.lo.s32 	%r2, %r7, %r8, %r9;
	add.s32 	%r10, %r1, -1;
	add.s32 	%r3, %r2, -1;
	max.u32 	%r11, %r10, %r3;
	setp.gt.u32 	%p1, %r11, 4997;
	@%p1 bra 	$L__BB0_2;
	cvta.to.global.u64 	%rd3, %rd2;
	cvta.to.global.u64 	%rd4, %rd1;
	mul.lo.s32 	%r12, %r1, 5000;
	add.s32 	%r13, %r12, -5000;
	add.s32 	%r14, %r13, %r2;
	add.s32 	%r15, %r3, %r13;
	mul.wide.u32 	%rd5, %r15, 4;
	add.s64 	%rd6, %rd4, %rd5;
	ld.global.u32 	%r16, [%rd6];
	mul.wide.u32 	%rd7, %r14, 4;
	add.s64 	%rd8, %rd4, %rd7;
	ld.global.u32 	%r17, [%rd8];
	shl.b32 	%r18, %r17, 1;
	ld.global.u32 	%r19, [%rd8+4];
	add.s32 	%r20, %r16, %r19;
	add.s32 	%r21, %r18, %r20;
	add.s32 	%r22, %r12, %r2;
	add.s32 	%r23, %r3, %r12;
	mul.wide.u32 	%rd9, %r23, 4;
	add.s64 	%rd10, %rd4, %rd9;
	ld.global.u32 	%r24, [%rd10];
	shl.b32 	%r25, %r24, 1;
	add.s32 	%r26, %r16, %r25;
	mul.wide.u32 	%rd11, %r22, 4;
	add.s64 	%rd12, %rd4, %rd11;
	ld.global.u32 	%r27, [%rd12+4];
	shl.b32 	%r28, %r27, 1;
	add.s32 	%r29, %r15, 10000;
	mul.wide.u32 	%rd13, %r29, 4;
	add.s64 	%rd14, %rd4, %rd13;
	ld.global.u32 	%r30, [%rd14];
	add.s32 	%r31, %r19, %r28;
	add.s32 	%r32, %r26, %r30;
	sub.s32 	%r33, %r31, %r32;
	sub.s32 	%r34, %r30, %r21;
	ld.global.u32 	%r35, [%rd12+20000];
	shl.b32 	%r36, %r35, 1;
	add.s32 	%r37, %r36, %r34;
	ld.global.u32 	%r38, [%rd12+20004];
	add.s32 	%r39, %r38, %r33;
	add.s32 	%r40, %r38, %r37;
	mul.lo.s32 	%r41, %r39, %r39;
	mad.lo.s32 	%r42, %r40, %r40, %r41;
	cvt.rn.f64.u32 	%fd1, %r42;
	sqrt.rn.f64 	%fd2, %fd1;
	cvt.rzi.s32.f64 	%r43, %fd2;
	add.s64 	%rd15, %rd3, %rd11;
	st.global.u32 	[%rd15], %r43;
$L__BB0_2:
	ret;

}


// ===== COMPILED SASS (sm_100) =====

	.target	sm_100

	.elftype	@"ET_EXEC"


//--------------------- .note.nv.tkinfo           --------------------------
	.section	.note.nv.tkinfo,"",@"SHT_NOTE"
	.sectionflags	@"SHF_NOTE_NV_TKINFO"
	.tkinfo
        /*0018*/ 	.word	0x00000002
        /*0030*/ 	.string	""
        /*0030*/ 	.string	"ptxas"
        /*0030*/ 	.string	"Cuda compilation tools, release 13.0, V13.0.88"
        /*0030*/ 	.string	"Build cuda_13.0.r13.0/compiler.36424714_0"
        /*0030*/ 	.string	"-arch sm_100 -m 64 "



//--------------------- .note.nv.cuinfo           --------------------------
	.section	.note.nv.cuinfo,"",@"SHT_NOTE"
	.sectionflags	@"SHF_NOTE_NV_CUINFO"
        /*0018*/ 	.short	0x0002
        /*001a*/ 	.short	0x0064
        /*001c*/ 	.short	0x0082
	.zero		2


//--------------------- .nv.info                  --------------------------
	.section	.nv.info,"",@"SHT_CUDA_INFO"
	.align	4


	//----- nvinfo : EIATTR_REGCOUNT
	.align		4
        /*0000*/ 	.byte	0x04, 0x2f
        /*0002*/ 	.short	(.L_1 - .L_0)
	.align		4
.L_0:
        /*0004*/ 	.word	index@(_Z11SobelFilterPiS_)
        /*0008*/ 	.word	0x00000013


	//----- nvinfo : EIATTR_FRAME_SIZE
	.align		4
.L_1:
        /*000c*/ 	.byte	0x04, 0x11
        /*000e*/ 	.short	(.L_3 - .L_2)
	.align		4
.L_2:
        /*0010*/ 	.word	index@($__internal_0_$__cuda_sm20_dsqrt_rn_f64_mediumpath_v1)
        /*0014*/ 	.word	0x00000000


	//----- nvinfo : EIATTR_FRAME_SIZE
	.align		4
.L_3:
        /*0018*/ 	.byte	0x04, 0x11
        /*001a*/ 	.short	(.L_5 - .L_4)
	.align		4
.L_4:
        /*001c*/ 	.word	index@(_Z11SobelFilterPiS_)
        /*0020*/ 	.word	0x00000000


	//----- nvinfo : EIATTR_MIN_STACK_SIZE
	.align		4
.L_5:
        /*0024*/ 	.byte	0x04, 0x12
        /*0026*/ 	.short	(.L_7 - .L_6)
	.align		4
.L_6:
        /*0028*/ 	.word	index@(_Z11SobelFilterPiS_)
        /*002c*/ 	.word	0x00000000
.L_7:


//--------------------- .nv.compat                --------------------------
	.section	.nv.compat,"",@"SHT_CUDA_COMPAT_INFO"
	.align	4
        /*0000*/ 	.byte	0x02, 0x09, 0x00, 0x00, 0x02, 0x02, 0x01, 0x00, 0x02, 0x05, 0x05, 0x00, 0x03, 0x07, 0x01, 0x01
        /*0010*/ 	.byte	0x02, 0x03, 0x00, 0x00, 0x02, 0x06, 0x01, 0x00, 0x04, 0x0b, 0x08, 0x00, 0x01, 0x00, 0x00, 0x00
        /*0020*/ 	.byte	0x00, 0x00, 0x00, 0x00


//--------------------- .nv.info._Z11SobelFilterPiS_ --------------------------
	.section	.nv.info._Z11SobelFilterPiS_,"",@"SHT_CUDA_INFO"
	.sectionflags	@""
	.align	4


	//----- nvinfo : EIATTR_CUDA_API_VERSION
	.align		4
        /*0000*/ 	.byte	0x04, 0x37
        /*0002*/ 	.short	(.L_9 - .L_8)
.L_8:
        /*0004*/ 	.word	0x00000082


	//----- nvinfo : EIATTR_KPARAM_INFO
	.align		4
.L_9:
        /*0008*/ 	.byte	0x04, 0x17
        /*000a*/ 	.short	(.L_11 - .L_10)
.L_10:
        /*000c*/ 	.word	0x00000000
        /*0010*/ 	.short	0x0001
        /*0012*/ 	.short	0x0008
        /*0014*/ 	.byte	0x00, 0xf5, 0x21, 0x00


	//----- nvinfo : EIATTR_KPARAM_INFO
	.align		4
.L_11:
        /*0018*/ 	.byte	0x04, 0x17
        /*001a*/ 	.short	(.L_13 - .L_12)
.L_12:
        /*001c*/ 	.word	0x00000000
        /*0020*/ 	.short	0x0000
        /*0022*/ 	.short	0x0000
        /*0024*/ 	.byte	0x00, 0xf5, 0x21, 0x00


	//----- nvinfo : EIATTR_SPARSE_MMA_MASK
	.align		4
.L_13:
        /*0028*/ 	.byte	0x03, 0x50
        /*002a*/ 	.short	0x0000


	//----- nvinfo : EIATTR_MAXREG_COUNT
	.align		4
        /*002c*/ 	.byte	0x03, 0x1b
        /*002e*/ 	.short	0x00ff


	//----- nvinfo : EIATTR_MERCURY_ISA_VERSION
	.align		4
        /*0030*/ 	.byte	0x03, 0x5f
        /*0032*/ 	.short	0x0101


	//----- nvinfo : EIATTR_VRC_CTA_INIT_COUNT
	.align		4
        /*0034*/ 	.byte	0x02, 0x4a
	.zero		1
	.zero		1


	//----- nvinfo : EIATTR_EXIT_INSTR_OFFSETS
	.align		4
        /*0038*/ 	.byte	0x04, 0x1c
        /*003a*/ 	.short	(.L_15 - .L_14)


	//   ....[0]....
.L_14:
        /*003c*/ 	.word	0x000000c0


	//   ....[1]....
        /*0040*/ 	.word	0x00000490


	//----- nvinfo : EIATTR_CRS_STACK_SIZE
	.align		4
.L_15:
        /*0044*/ 	.byte	0x04, 0x1e
        /*0046*/ 	.short	(.L_17 - .L_16)
.L_16:
        /*0048*/ 	.word	0x00000000


	//----- nvinfo : EIATTR_CBANK_PARAM_SIZE
	.align		4
.L_17:
        /*004c*/ 	.byte	0x03, 0x19
        /*004e*/ 	.short	0x0010


	//----- nvinfo : EIATTR_PARAM_CBANK
	.align		4
        /*0050*/ 	.byte	0x04, 0x0a
        /*0052*/ 	.short	(.L_19 - .L_18)
	.align		4
.L_18:
        /*0054*/ 	.word	index@(.nv.constant0._Z11SobelFilterPiS_)
        /*0058*/ 	.short	0x0380
        /*005a*/ 	.short	0x0010


	//----- nvinfo : EIATTR_SW_WAR
	.align		4
.L_19:
        /*005c*/ 	.byte	0x04, 0x36
        /*005e*/ 	.short	(.L_21 - .L_20)
.L_20:
        /*0060*/ 	.word	0x00000008
.L_21:


//--------------------- .nv.callgraph             --------------------------
	.section	.nv.callgraph,"",@"SHT_CUDA_CALLGRAPH"
	.align	4
	.sectionentsize	8
	.align		4
        /*0000*/ 	.word	0x00000000
	.align		4
        /*0004*/ 	.word	0xffffffff
	.align		4
        /*0008*/ 	.word	0x00000000
	.align		4
        /*000c*/ 	.word	0xfffffffe
	.align		4
        /*0010*/ 	.word	0x00000000
	.align		4
        /*0014*/ 	.word	0xfffffffd
	.align		4
        /*0018*/ 	.word	0x00000000
	.align		4
        /*001c*/ 	.word	0xfffffffc


//--------------------- .text._Z11SobelFilterPiS_ --------------------------
	.section	.text._Z11SobelFilterPiS_,"ax",@progbits
	.align	128
        .global         _Z11SobelFilterPiS_
        .type           _Z11SobelFilterPiS_,@function
        .size           _Z11SobelFilterPiS_,(.L_x_7 - _Z11SobelFilterPiS_)
        .other          _Z11SobelFilterPiS_,@"STO_CUDA_ENTRY STV_DEFAULT"
_Z11SobelFilterPiS_:
.text._Z11SobelFilterPiS_:
[----:B------:R-:W-:Y:S01]  /*0000*/  LDC R1, c[0x0][0x37c] ;  /* 0x0000df00ff017b82 */ /* 0x000fe20000000800 */
[----:B------:R-:W0:Y:S07]  /*0010*/  S2R R5, SR_TID.X ;  /* 0x0000000000057919 */ /* 0x000e2e0000002100 */
[----:B------:R-:W1:Y:S01]  /*0020*/  LDC R0, c[0x0][0x364] ;  /* 0x0000d900ff007b82 */ /* 0x000e620000000800 */
[----:B------:R-:W1:Y:S07]  /*0030*/  S2R R3, SR_TID.Y ;  /* 0x0000000000037919 */ /* 0x000e6e0000002200 */
[----:B------:R-:W0:Y:S08]  /*0040*/  S2UR UR5, SR_CTAID.X ;  /* 0x00000000000579c3 */ /* 0x000e300000002500 */
[----:B------:R-:W0:Y:S08]  /*0050*/  LDC R4, c[0x0][0x360] ;  /* 0x0000d800ff047b82 */ /* 0x000e300000000800 */
[----:B------:R-:W1:Y:S01]  /*0060*/  S2UR UR4, SR_CTAID.Y ;  /* 0x00000000000479c3 */ /* 0x000e620000002600 */
[----:B0-----:R-:W-:-:S04]  /*0070*/  IMAD R4, R4, UR5, R5 ;  /* 0x0000000504047c24 */ /* 0x001fc8000f8e0205 */
[----:B------:R-:W-:Y:S02]  /*0080*/  VIADD R5, R4, 0xffffffff ;  /* 0xffffffff04057836 */ /* 0x000fe40000000000 */
[----:B-1----:R-:W-:-:S05]  /*0090*/  IMAD R0, R0, UR4, R3 ;  /* 0x0000000400007c24 */ /* 0x002fca000f8e0203 */
[----:B------:R-:W-:-:S04]  /*00a0*/  VIADDMNMX.U32 R2, R0, 0xffffffff, R5, !PT ;  /* 0xffffffff00027846 */ /* 0x000fc80007800005 */
[----:B------:R-:W-:-:S13]  /*00b0*/  ISETP.GT.U32.AND P0, PT, R2, 0x1385, PT ;  /* 0x000013850200780c */ /* 0x000fda0003f04070 */
[----:B------:R-:W-:Y:S05]  /*00c0*/  @P0 EXIT ;  /* 0x000000000000094d */ /* 0x000fea0003800000 */
[----:B------:R-:W0:Y:S01]  /*00d0*/  LDC.64 R2, c[0x0][0x380] ;  /* 0x0000e000ff027b82 */ /* 0x000e220000000a00 */
[----:B------:R-:W-:Y:S01]  /*00e0*/  IMAD.MOV.U32 R7, RZ, RZ, 0x1388 ;  /* 0x00001388ff077424 */ /* 0x000fe200078e00ff */
[----:B------:R-:W1:Y:S03]  /*00f0*/  LDCU.64 UR4, c[0x0][0x358] ;  /* 0x00006b00ff0477ac */ /* 0x000e660008000a00 */
[----:B------:R-:W-:-:S04]  /*0100*/  IMAD R0, R0, R7, -0x1388 ;  /* 0xffffec7800007424 */ /* 0x000fc800078e0207 */
[----:B------:R-:W-:Y:S01]  /*0110*/  IMAD.IADD R9, R4, 0x1, R0 ;  /* 0x0000000104097824 */ /* 0x000fe200078e0200 */
[----:B------:R-:W-:-:S03]  /*0120*/  IADD3 R5, PT, PT, R5, R0, RZ ;  /* 0x0000000005057210 */ /* 0x000fc60007ffe0ff */
[C---:B------:R-:W-:Y:S01]  /*0130*/  VIADD R0, R9.reuse, 0x1388 ;  /* 0x0000138809007836 */ /* 0x040fe20000000000 */
[C---:B------:R-:W-:Y:S02]  /*0140*/  IADD3 R11, PT, PT, R9.reuse, 0x1387, RZ ;  /* 0x00001387090b7810 */ /* 0x040fe40007ffe0ff */
[----:B------:R-:W-:Y:S01]  /*0150*/  IADD3 R15, PT, PT, R9, 0x270f, RZ ;  /* 0x0000270f090f7810 */ /* 0x000fe20007ffe0ff */
[----:B0-----:R-:W-:-:S04]  /*0160*/  IMAD.WIDE.U32 R4, R5, 0x4, R2 ;  /* 0x0000000405047825 */ /* 0x001fc800078e0002 */
[--C-:B------:R-:W-:Y:S02]  /*0170*/  IMAD.WIDE.U32 R6, R9, 0x4, R2.reuse ;  /* 0x0000000409067825 */ /* 0x100fe400078e0002 */
[----:B-1----:R-:W2:Y:S02]  /*0180*/  LDG.E R4, desc[UR4][R4.64] ;  /* 0x0000000404047981 */ /* 0x002ea4000c1e1900 */
[--C-:B------:R-:W-:Y:S02]  /*0190*/  IMAD.WIDE.U32 R8, R11, 0x4, R2.reuse ;  /* 0x000000040b087825 */ /* 0x100fe400078e0002 */
[----:B------:R-:W2:Y:S02]  /*01a0*/  LDG.E R13, desc[UR4][R6.64+0x4] ;  /* 0x00000404060d7981 */ /* 0x000ea4000c1e1900 */
[--C-:B------:R-:W-:Y:S02]  /*01b0*/  IMAD.WIDE.U32 R10, R0, 0x4, R2.reuse ;  /* 0x00000004000a7825 */ /* 0x100fe400078e0002 */
[----:B------:R-:W3:Y:S02]  /*01c0*/  LDG.E R12, desc[UR4][R6.64] ;  /* 0x00000004060c7981 */ /* 0x000ee4000c1e1900 */
[----:B------:R-:W-:-:S02]  /*01d0*/  IMAD.WIDE.U32 R2, R15, 0x4, R2 ;  /* 0x000000040f027825 */ /* 0x000fc400078e0002 */
[----:B------:R0:W4:Y:S04]  /*01e0*/  LDG.E R9, desc[UR4][R8.64] ;  /* 0x0000000408097981 */ /* 0x000128000c1e1900 */
[----:B------:R-:W5:Y:S04]  /*01f0*/  LDG.E R14, desc[UR4][R10.64+0x4] ;  /* 0x000004040a0e7981 */ /* 0x000f68000c1e1900 */
[----:B------:R-:W5:Y:S04]  /*0200*/  LDG.E R2, desc[UR4][R2.64] ;  /* 0x0000000402027981 */ /* 0x000f68000c1e1900 */
[----:B------:R-:W5:Y:S04]  /*0210*/  LDG.E R16, desc[UR4][R10.64+0x4e20] ;  /* 0x004e20040a107981 */ /* 0x000f68000c1e1900 */
[----:B------:R-:W5:Y:S01]  /*0220*/  LDG.E R15, desc[UR4][R10.64+0x4e24] ;  /* 0x004e24040a0f7981 */ /* 0x000f62000c1e1900 */
[----:B0-----:R-:W-:Y:S01]  /*0230*/  MOV R8, 0x0 ;  /* 0x0000000000087802 */ /* 0x001fe20000000f00 */
[----:B------:R-:W-:Y:S01]  /*0240*/  BSSY.RECONVERGENT B0, `(.L_x_0) ;  /* 0x0000020000007945 */ /* 0x000fe20003800200 */
[----:B--2---:R-:W-:-:S05]  /*0250*/  IMAD.IADD R5, R4, 0x1, R13 ;  /* 0x0000000104057824 */ /* 0x004fca00078e020d */
[----:B---3--:R-:W-:Y:S01]  /*0260*/  LEA R5, R12, R5, 0x1 ;  /* 0x000000050c057211 */ /* 0x008fe200078e08ff */
[----:B----4-:R-:W-:Y:S02]  /*0270*/  IMAD R4, R9, 0x2, R4 ;  /* 0x0000000209047824 */ /* 0x010fe400078e0204 */
[----:B------:R-:W-:Y:S01]  /*0280*/  IMAD.MOV.U32 R9, RZ, RZ, 0x3fd80000 ;  /* 0x3fd80000ff097424 */ /* 0x000fe200078e00ff */
[----:B-----5:R-:W-:Y:S01]  /*0290*/  LEA R13, R14, R13, 0x1 ;  /* 0x0000000d0e0d7211 */ /* 0x020fe200078e08ff */
[----:B------:R-:W-:-:S03]  /*02a0*/  IMAD.IADD R5, R2, 0x1, -R5 ;  /* 0x0000000102057824 */ /* 0x000fc600078e0a05 */
[----:B------:R-:W-:Y:S02]  /*02b0*/  IADD3 R4, PT, PT, R13, -R4, -R2 ;  /* 0x800000040d047210 */ /* 0x000fe40007ffe802 */
[----:B------:R-:W-:-:S03]  /*02c0*/  LEA R5, R16, R5, 0x1 ;  /* 0x0000000510057211 */ /* 0x000fc600078e08ff */
[----:B------:R-:W-:Y:S01]  /*02d0*/  IMAD.IADD R4, R4, 0x1, R15 ;  /* 0x0000000104047824 */ /* 0x000fe200078e020f */
[----:B------:R-:W-:-:S03]  /*02e0*/  IADD3 R5, PT, PT, R5, R15, RZ ;  /* 0x0000000f05057210 */ /* 0x000fc60007ffe0ff */
[----:B------:R-:W-:-:S04]  /*02f0*/  IMAD R4, R4, R4, RZ ;  /* 0x0000000404047224 */ /* 0x000fc800078e02ff */
[----:B------:R-:W-:-:S06]  /*0300*/  IMAD R4, R5, R5, R4 ;  /* 0x0000000505047224 */ /* 0x000fcc00078e0204 */
[----:B------:R-:W0:Y:S08]  /*0310*/  I2F.F64.U32 R4, R4 ;  /* 0x0000000400047312 */ /* 0x000e300000201800 */
[----:B0-----:R-:W0:Y:S01]  /*0320*/  MUFU.RSQ64H R7, R5 ;  /* 0x0000000500077308 */ /* 0x001e220000001c00 */
[----:B------:R-:W-:-:S05]  /*0330*/  VIADD R6, R5, 0xfcb00000 ;  /* 0xfcb0000005067836 */ /* 0x000fca0000000000 */
[----:B------:R-:W-:Y:S01]  /*0340*/  ISETP.GE.U32.AND P0, PT, R6, 0x7ca00000, PT ;  /* 0x7ca000000600780c */ /* 0x000fe20003f06070 */
[----:B0-----:R-:W-:-:S08]  /*0350*/  DMUL R2, R6, R6 ;  /* 0x0000000606027228 */ /* 0x001fd00000000000 */
[----:B------:R-:W-:-:S08]  /*0360*/  DFMA R2, R4, -R2, 1 ;  /* 0x3ff000000402742b */ /* 0x000fd00000000802 */
[----:B------:R-:W-:Y:S02]  /*0370*/  DFMA R8, R2, R8, 0.5 ;  /* 0x3fe000000208742b */ /* 0x000fe40000000008 */
[----:B------:R-:W-:-:S08]  /*0380*/  DMUL R2, R6, R2 ;  /* 0x0000000206027228 */ /* 0x000fd00000000000 */
[----:B------:R-:W-:-:S08]  /*0390*/  DFMA R8, R8, R2, R6 ;  /* 0x000000020808722b */ /* 0x000fd00000000006 */
[----:B------:R-:W-:Y:S02]  /*03a0*/  DMUL R10, R4, R8 ;  /* 0x00000008040a7228 */ /* 0x000fe40000000000 */
[----:B------:R-:W-:Y:S01]  /*03b0*/  IADD3 R15, PT, PT, R9, -0x100000, RZ ;  /* 0xfff00000090f7810 */ /* 0x000fe20007ffe0ff */
[----:B------:R-:W-:-:S05]  /*03c0*/  IMAD.MOV.U32 R14, RZ, RZ, R8 ;  /* 0x000000ffff0e7224 */ /* 0x000fca00078e0008 */
[----:B------:R-:W-:-:S08]  /*03d0*/  DFMA R12, R10, -R10, R4 ;  /* 0x8000000a0a0c722b */ /* 0x000fd00000000004 */
[----:B------:R-:W-:Y:S01]  /*03e0*/  DFMA R2, R12, R14, R10 ;  /* 0x0000000e0c02722b */ /* 0x000fe2000000000a */
[----:B------:R-:W-:Y:S10]  /*03f0*/  @!P0 BRA `(.L_x_1) ;  /* 0x0000000000108947 */ /* 0x000ff40003800000 */
[----:B------:R-:W-:-:S07]  /*0400*/  MOV R2, 0x420 ;  /* 0x0000042000027802 */ /* 0x000fce0000000f00 */
[----:B------:R-:W-:Y:S05]  /*0410*/  CALL.REL.NOINC `($__internal_0_$__cuda_sm20_dsqrt_rn_f64_mediumpath_v1) ;  /* 0x0000000000207944 */ /* 0x000fea0003c00000 */
[----:B------:R-:W-:Y:S01]  /*0420*/  MOV R2, R6 ;  /* 0x0000000600027202 */ /* 0x000fe20000000f00 */
[----:B------:R-:W-:-:S07]  /*0430*/  IMAD.MOV.U32 R3, RZ, RZ, R7 ;  /* 0x000000ffff037224 */ /* 0x000fce00078e0007 */
.L_x_1:
[----:B------:R-:W-:Y:S05]  /*0440*/  BSYNC.RECONVERGENT B0 ;  /* 0x0000000000007941 */ /* 0x000fea0003800200 */
.L_x_0:
[----:B------:R-:W0:Y:S01]  /*0450*/  LDC.64 R4, c[0x0][0x388] ;  /* 0x0000e200ff047b82 */ /* 0x000e220000000a00 */
[----:B------:R-:W1:Y:S01]  /*0460*/  F2I.F64.TRUNC R3, R2 ;  /* 0x0000000200037311 */ /* 0x000e62000030d100 */
[----:B0-----:R-:W-:-:S05]  /*0470*/  IMAD.WIDE.U32 R4, R0, 0x4, R4 ;  /* 0x0000000400047825 */ /* 0x001fca00078e0004 */
[----:B-1----:R-:W-:Y:S01]  /*0480*/  STG.E desc[UR4][R4.64], R3 ;  /* 0x0000000304007986 */ /* 0x002fe2000c101904 */
[----:B------:R-:W-:Y:S05]  /*0490*/  EXIT ;  /* 0x000000000000794d */ /* 0x000fea0003800000 */
        .weak           $__internal_0_$__cuda_sm20_dsqrt_rn_f64_mediumpath_v1
        .type           $__internal_0_$__cuda_sm20_dsqrt_rn_f64_mediumpath_v1,@function
        .size           $__internal_0_$__cuda_sm20_dsqrt_rn_f64_mediumpath_v1,(.L_x_7 - $__internal_0_$__cuda_sm20_dsqrt_rn_f64_mediumpath_v1)
$__internal_0_$__cuda_sm20_dsqrt_rn_f64_mediumpath_v1:
[----:B------:R-:W-:Y:S01]  /*04a0*/  ISETP.GE.U32.AND P0, PT, R6, -0x3400000, PT ;  /* 0xfcc000000600780c */ /* 0x000fe20003f06070 */
[----:B------:R-:W-:Y:S01]  /*04b0*/  BSSY.RECONVERGENT B1, `(.L_x_2) ;  /* 0x0000024000017945 */ /* 0x000fe20003800200 */
[----:B------:R-:W-:-:S11]  /*04c0*/  MOV R9, R15 ;  /* 0x0000000f00097202 */ /* 0x000fd60000000f00 */
[----:B------:R-:W-:Y:S05]  /*04d0*/  @!P0 BRA `(.L_x_3) ;  /* 0x0000000000208947 */ /* 0x000fea0003800000 */
[----:B------:R-:W-:-:S10]  /*04e0*/  DFMA.RM R8, R12, R8, R10 ;  /* 0x000000080c08722b */ /* 0x000fd4000000400a */
[----:B------:R-:W-:-:S05]  /*04f0*/  IADD3 R6, P0, PT, R8, 0x1, RZ ;  /* 0x0000000108067810 */ /* 0x000fca0007f1e0ff */
[----:B------:R-:W-:-:S06]  /*0500*/  IMAD.X R7, RZ, RZ, R9, P0 ;  /* 0x000000ffff077224 */ /* 0x000fcc00000e0609 */
[----:B------:R-:W-:-:S08]  /*0510*/  DFMA.RP R4, -R8, R6, R4 ;  /* 0x000000060804722b */ /* 0x000fd00000008104 */
[----:B------:R-:W-:-:S06]  /*0520*/  DSETP.GT.AND P0, PT, R4, RZ, PT ;  /* 0x000000ff0400722a */ /* 0x000fcc0003f04000 */
[----:B------:R-:W-:Y:S02]  /*0530*/  FSEL R6, R6, R8, P0 ;  /* 0x0000000806067208 */ /* 0x000fe40000000000 */
[----:B------:R-:W-:Y:S01]  /*0540*/  FSEL R7, R7, R9, P0 ;  /* 0x0000000907077208 */ /* 0x000fe20000000000 */
[----:B------:R-:W-:Y:S06]  /*0550*/  BRA `(.L_x_4) ;  /* 0x0000000000647947 */ /* 0x000fec0003800000 */
.L_x_3:
[----:B------:R-:W-:-:S14]  /*0560*/  DSETP.NE.AND P0, PT, R4, RZ, PT ;  /* 0x000000ff0400722a */ /* 0x000fdc0003f05000 */
[----:B------:R-:W-:Y:S05]  /*0570*/  @!P0 BRA `(.L_x_5) ;  /* 0x0000000000588947 */ /* 0x000fea0003800000 */
[----:B------:R-:W-:-:S13]  /*0580*/  ISETP.GE.AND P0, PT, R5, RZ, PT ;  /* 0x000000ff0500720c */ /* 0x000fda0003f06270 */
[----:B------:R-:W-:Y:S01]  /*0590*/  @!P0 MOV R6, 0x0 ;  /* 0x0000000000068802 */ /* 0x000fe20000000f00 */
[----:B------:R-:W-:Y:S01]  /*05a0*/  @!P0 IMAD.MOV.U32 R7, RZ, RZ, -0x80000 ;  /* 0xfff80000ff078424 */ /* 0x000fe200078e00ff */
[----:B------:R-:W-:Y:S06]  /*05b0*/  @!P0 BRA `(.L_x_4) ;  /* 0x00000000004c8947 */ /* 0x000fec0003800000 */
[----:B------:R-:W-:-:S13]  /*05c0*/  ISETP.GT.AND P0, PT, R5, 0x7fefffff, PT ;  /* 0x7fefffff0500780c */ /* 0x000fda0003f04270 */
[----:B------:R-:W-:Y:S05]  /*05d0*/  @P0 BRA `(.L_x_5) ;  /* 0x0000000000400947 */ /* 0x000fea0003800000 */
[----:B------:R-:W-:Y:S01]  /*05e0*/  DMUL R4, R4, 8.11296384146066816958e+31 ;  /* 0x4690000004047828 */ /* 0x000fe20000000000 */
[----:B------:R-:W-:Y:S01]  /*05f0*/  MOV R6, RZ ;  /* 0x000000ff00067202 */ /* 0x000fe20000000f00 */
[----:B------:R-:W-:Y:S01]  /*0600*/  IMAD.MOV.U32 R10, RZ, RZ, 0x0 ;  /* 0x00000000ff0a7424 */ /* 0x000fe200078e00ff */
[----:B------:R-:W-:-:S03]  /*0610*/  MOV R11, 0x3fd80000 ;  /* 0x3fd80000000b7802 */ /* 0x000fc60000000f00 */
[----:B------:R-:W0:Y:S02]  /*0620*/  MUFU.RSQ64H R7, R5 ;  /* 0x0000000500077308 */ /* 0x000e240000001c00 */
[----:B0-----:R-:W-:-:S08]  /*0630*/  DMUL R8, R6, R6 ;  /* 0x0000000606087228 */ /* 0x001fd00000000000 */
[----:B------:R-:W-:-:S08]  /*0640*/  DFMA R8, R4, -R8, 1 ;  /* 0x3ff000000408742b */ /* 0x000fd00000000808 */
[----:B------:R-:W-:Y:S02]  /*0650*/  DFMA R10, R8, R10, 0.5 ;  /* 0x3fe00000080a742b */ /* 0x000fe4000000000a */
[----:B------:R-:W-:-:S08]  /*0660*/  DMUL R8, R6, R8 ;  /* 0x0000000806087228 */ /* 0x000fd00000000000 */
[----:B------:R-:W-:-:S08]  /*0670*/  DFMA R8, R10, R8, R6 ;  /* 0x000000080a08722b */ /* 0x000fd00000000006 */
[----:B------:R-:W-:Y:S02]  /*0680*/  DMUL R6, R4, R8 ;  /* 0x0000000804067228 */ /* 0x000fe40000000000 */
[----:B------:R-:W-:-:S06]  /*0690*/  VIADD R9, R9, 0xfff00000 ;  /* 0xfff0000009097836 */ /* 0x000fcc0000000000 */
[----:B------:R-:W-:-:S08]  /*06a0*/  DFMA R10, R6, -R6, R4 ;  /* 0x80000006060a722b */ /* 0x000fd00000000004 */
[----:B------:R-:W-:-:S10]  /*06b0*/  DFMA R6, R8, R10, R6 ;  /* 0x0000000a0806722b */ /* 0x000fd40000000006 */
[----:B------:R-:W-:Y:S01]  /*06c0*/  IADD3 R7, PT, PT, R7, -0x3500000, RZ ;  /* 0xfcb0000007077810 */ /* 0x000fe20007ffe0ff */
[----:B------:R-:W-:Y:S06]  /*06d0*/  BRA `(.L_x_4) ;  /* 0x0000000000047947 */ /* 0x000fec0003800000 */
.L_x_5:
[----:B------:R-:W-:-:S11]  /*06e0*/  DADD R6, R4, R4 ;  /* 0x0000000004067229 */ /* 0x000fd60000000004 */
.L_x_4:
[----:B------:R-:W-:Y:S05]  /*06f0*/  BSYNC.RECONVERGENT B1 ;  /* 0x0000000000017941 */ /* 0x000fea0003800200 */
.L_x_2:
[----:B------:R-:W-:-:S04]  /*0700*/  MOV R3, 0x0 ;  /* 0x0000000000037802 */ /* 0x000fc80000000f00 */
[----:B------:R-:W-:Y:S05]  /*0710*/  RET.REL.NODEC R2 `(_Z11SobelFilterPiS_) ;  /* 0xfffffff802387950 */ /* 0x000fea0003c3ffff */
.L_x_6:
[----:B------:R-:W-:-:S00]  /*0720*/  BRA `(.L_x_6) ;  /* 0xfffffffc00fc7947 */ /* 0x000fc0000383ffff */
[----:B------:R-:W-:-:S00]  /*0730*/  NOP ;  /* 0x0000000000007918 */ /* 0x000fc00000000000 */
        /* <DEDUP_REMOVED lines=12> */
.L_x_7:


//--------------------- .nv.shared.reserved.0     --------------------------
	.section	.nv.shared.reserved.0,"aw",@nobits
	.weak		__nv_reservedSMEM_offset_0_alias
	.size		__nv_reservedSMEM_offset_0_alias, 0, 64
	.other		__nv_reservedSMEM_offset_0_alias,@"STO_CUDA_RESERVED_SHARED STV_DEFAULT"
__nv_reservedSMEM_offset_0_alias:
	.zero		0
	.zero		64


//--------------------- .nv.constant0._Z11SobelFilterPiS_ --------------------------
	.section	.nv.constant0._Z11SobelFilterPiS_,"a",@progbits
	.sectionflags	@""
	.align	4
.nv.constant0._Z11SobelFilterPiS_:
	.zero		912


//--------------------- SYMBOLS --------------------------

	.type		.nv.reservedSmem.offset0,@object
	.size		.nv.reservedSmem.offset0,0x4
